	.headerflags	@"EF_CUDA_TEXMODE_UNIFIED EF_CUDA_64BIT_ADDRESS EF_CUDA_ACCELERATORS EF_CUDA_SM90 EF_CUDA_VIRTUAL_SM(EF_CUDA_SM90)"
	.elftype	@"ET_EXEC"


//--------------------- .nv.info                  --------------------------
	.section	.nv.info,"",@"SHT_CUDA_INFO"
	.align	4


	//----- nvinfo : EIATTR_REGCOUNT
	.align		4
        /*0000*/ 	.byte	0x04, 0x2f
        /*0002*/ 	.short	(.L_3 - .L_2)
	.align		4
.L_2:
        /*0004*/ 	.word	index@(triton_poi_fused__native_batch_norm_legit_no_training_hardtanh_20)
        /*0008*/ 	.word	0x00000016


	//----- nvinfo : EIATTR_FRAME_SIZE
	.align		4
.L_3:
        /*000c*/ 	.byte	0x04, 0x11
        /*000e*/ 	.short	(.L_5 - .L_4)
	.align		4
.L_4:
        /*0010*/ 	.word	index@(triton_poi_fused__native_batch_norm_legit_no_training_hardtanh_20)
        /*0014*/ 	.word	0x00000000


	//----- nvinfo : EIATTR_MIN_STACK_SIZE
	.align		4
.L_5:
        /*0018*/ 	.byte	0x04, 0x12
        /*001a*/ 	.short	(.L_7 - .L_6)
	.align		4
.L_6:
        /*001c*/ 	.word	index@(triton_poi_fused__native_batch_norm_legit_no_training_hardtanh_20)
        /*0020*/ 	.word	0x00000000
.L_7:


//--------------------- .nv.info.triton_poi_fused__native_batch_norm_legit_no_training_hardtanh_20 --------------------------
	.section	.nv.info.triton_poi_fused__native_batch_norm_legit_no_training_hardtanh_20,"",@"SHT_CUDA_INFO"
	.sectionflags	@""
	.align	4


	//----- nvinfo : EIATTR_CUDA_API_VERSION
	.align		4
        /*0000*/ 	.byte	0x04, 0x37
        /*0002*/ 	.short	(.L_9 - .L_8)
.L_8:
        /*0004*/ 	.word	0x00000080


	//----- nvinfo : EIATTR_KPARAM_INFO
	.align		4
.L_9:
        /*0008*/ 	.byte	0x04, 0x17
        /*000a*/ 	.short	(.L_11 - .L_10)
.L_10:
        /*000c*/ 	.word	0x00000000
        /*0010*/ 	.short	0x0006
        /*0012*/ 	.short	0x0030
        /*0014*/ 	.byte	0x00, 0xf4, 0x21, 0x00


	//----- nvinfo : EIATTR_KPARAM_INFO
	.align		4
.L_11:
        /*0018*/ 	.byte	0x04, 0x17
        /*001a*/ 	.short	(.L_13 - .L_12)
.L_12:
        /*001c*/ 	.word	0x00000000
        /*0020*/ 	.short	0x0005
        /*0022*/ 	.short	0x0028
        /*0024*/ 	.byte	0x00, 0xf0, 0x11, 0x00


	//----- nvinfo : EIATTR_KPARAM_INFO
	.align		4
.L_13:
        /*0028*/ 	.byte	0x04, 0x17
        /*002a*/ 	.short	(.L_15 - .L_14)
.L_14:
        /*002c*/ 	.word	0x00000000
        /*0030*/ 	.short	0x0004
        /*0032*/ 	.short	0x0020
        /*0034*/ 	.byte	0x00, 0xf4, 0x21, 0x00


	//----- nvinfo : EIATTR_KPARAM_INFO
	.align		4
.L_15:
        /*0038*/ 	.byte	0x04, 0x17
        /*003a*/ 	.short	(.L_17 - .L_16)
.L_16:
        /*003c*/ 	.word	0x00000000
        /*0040*/ 	.short	0x0003
        /*0042*/ 	.short	0x0018
        /*0044*/ 	.byte	0x00, 0xf4, 0x21, 0x00


	//----- nvinfo : EIATTR_KPARAM_INFO
	.align		4
.L_17:
        /*0048*/ 	.byte	0x04, 0x17
        /*004a*/ 	.short	(.L_19 - .L_18)
.L_18:
        /*004c*/ 	.word	0x00000000
        /*0050*/ 	.short	0x0002
        /*0052*/ 	.short	0x0010
        /*0054*/ 	.byte	0x00, 0xf4, 0x21, 0x00


	//----- nvinfo : EIATTR_KPARAM_INFO
	.align		4
.L_19:
        /*0058*/ 	.byte	0x04, 0x17
        /*005a*/ 	.short	(.L_21 - .L_20)
.L_20:
        /*005c*/ 	.word	0x00000000
        /*0060*/ 	.short	0x0001
        /*0062*/ 	.short	0x0008
        /*0064*/ 	.byte	0x00, 0xf4, 0x21, 0x00


	//----- nvinfo : EIATTR_KPARAM_INFO
	.align		4
.L_21:
        /*0068*/ 	.byte	0x04, 0x17
        /*006a*/ 	.short	(.L_23 - .L_22)
.L_22:
        /*006c*/ 	.word	0x00000000
        /*0070*/ 	.short	0x0000
        /*0072*/ 	.short	0x0000
        /*0074*/ 	.byte	0x00, 0xf4, 0x21, 0x00


	//----- nvinfo : EIATTR_SPARSE_MMA_MASK
	.align		4
.L_23:
        /*0078*/ 	.byte	0x03, 0x50
        /*007a*/ 	.short	0x0000


	//----- nvinfo : EIATTR_MAXREG_COUNT
	.align		4
        /*007c*/ 	.byte	0x03, 0x1b
        /*007e*/ 	.short	0x00ff


	//----- nvinfo : EIATTR_EXIT_INSTR_OFFSETS
	.align		4
        /*0080*/ 	.byte	0x04, 0x1c
        /*0082*/ 	.short	(.L_25 - .L_24)


	//   ....[0]....
.L_24:
        /*0084*/ 	.word	0x000004e0


	//   ....[1]....
        /*0088*/ 	.word	0x00000500


	//----- nvinfo : EIATTR_REQNTID
	.align		4
.L_25:
        /*008c*/ 	.byte	0x04, 0x10
        /*008e*/ 	.short	(.L_27 - .L_26)
.L_26:
        /*0090*/ 	.word	0x00000080
        /*0094*/ 	.word	0x00000001
        /*0098*/ 	.word	0x00000001


	//----- nvinfo : EIATTR_CBANK_PARAM_SIZE
	.align		4
.L_27:
        /*009c*/ 	.byte	0x03, 0x19
        /*009e*/ 	.short	0x0038


	//----- nvinfo : EIATTR_PARAM_CBANK
	.align		4
        /*00a0*/ 	.byte	0x04, 0x0a
        /*00a2*/ 	.short	(.L_29 - .L_28)
	.align		4
.L_28:
        /*00a4*/ 	.word	index@(.nv.constant0.triton_poi_fused__native_batch_norm_legit_no_training_hardtanh_20)
        /*00a8*/ 	.short	0x0210
        /*00aa*/ 	.short	0x0038


	//----- nvinfo : EIATTR_SW_WAR
	.align		4
.L_29:
        /*00ac*/ 	.byte	0x04, 0x36
        /*00ae*/ 	.short	(.L_31 - .L_30)
.L_30:
        /*00b0*/ 	.word	0x00000008
.L_31:


//--------------------- .nv.callgraph             --------------------------
	.section	.nv.callgraph,"",@"SHT_CUDA_CALLGRAPH"
	.align	4
	.sectionentsize	8
	.align		4
        /*0000*/ 	.word	0x00000000
	.align		4
        /*0004*/ 	.word	0xffffffff
	.align		4
        /*0008*/ 	.word	0x00000000
	.align		4
        /*000c*/ 	.word	0xfffffffe
	.align		4
        /*0010*/ 	.word	0x00000000
	.align		4
        /*0014*/ 	.word	0xfffffffd
	.align		4
        /*0018*/ 	.word	0x00000000
	.align		4
        /*001c*/ 	.word	0xfffffffc


//--------------------- .nv.constant4             --------------------------
	.section	.nv.constant4,"a",@progbits
	.align	8
	.align		8
.nv.constant4:
        /*0000*/ 	.dword	_$_str
	.align		8
        /*0008*/ 	.dword	_$_str_$_2


//--------------------- .text.triton_poi_fused__native_batch_norm_legit_no_training_hardtanh_20 --------------------------
	.section	.text.triton_poi_fused__native_batch_norm_legit_no_training_hardtanh_20,"ax",@progbits
	.align	128
        .global         triton_poi_fused__native_batch_norm_legit_no_training_hardtanh_20
        .type           triton_poi_fused__native_batch_norm_legit_no_training_hardtanh_20,@function
        .size           triton_poi_fused__native_batch_norm_legit_no_training_hardtanh_20,(.L_x_1 - triton_poi_fused__native_batch_norm_legit_no_training_hardtanh_20)
        .other          triton_poi_fused__native_batch_norm_legit_no_training_hardtanh_20,@"STO_CUDA_ENTRY STV_DEFAULT"
triton_poi_fused__native_batch_norm_legit_no_training_hardtanh_20:
.text.triton_poi_fused__native_batch_norm_legit_no_training_hardtanh_20:
[----:B------:R-:W0:Y:S01]  /*0000*/  LDC R1, c[0x0][0x28] ;  /* 0x00000a00ff017b82 */ /* 0x000e220000000800 */
[----:B------:R-:W1:Y:S07]  /*0010*/  S2R R0, SR_TID.X ;  /* 0x0000000000007919 */ /* 0x000e6e0000002100 */
[----:B------:R-:W2:Y:S01]  /*0020*/  LDC.64 R8, c[0x0][0x220] ;  /* 0x00008800ff087b82 */ /* 0x000ea20000000a00 */
[----:B------:R-:W-:Y:S01]  /*0030*/  UMOV UR4, 0xf0 ;  /* 0x000000f000047882 */ /* 0x000fe20000000000 */
[----:B------:R-:W3:Y:S01]  /*0040*/  S2R R11, SR_CTAID.X ;  /* 0x00000000000b7919 */ /* 0x000ee20000002500 */
[----:B------:R-:W-:Y:S01]  /*0050*/  USHF.R.U32 UR8, UR4, 0x4, URZ ;  /* 0x0000000404087899 */ /* 0x000fe2000800163f */
[----:B------:R-:W-:-:S03]  /*0060*/  UMOV UR9, 0x140 ;  /* 0x0000014000097882 */ /* 0x000fc60000000000 */
[----:B------:R-:W-:-:S04]  /*0070*/  ULOP3.LUT UR9, UR9, 0xf, UR8, 0xf8, !UPT ;  /* 0x0000000f09097892 */ /* 0x000fc8000f8ef808 */
[----:B------:R-:W-:Y:S01]  /*0080*/  USHF.L.U32 UR9, UR9, 0x14, URZ ;  /* 0x0000001409097899 */ /* 0x000fe2000800063f */
[----:B------:R-:W-:Y:S01]  /*0090*/  UMOV UR8, URZ ;  /* 0x0000003f00087c82 */ /* 0x000fe20008000000 */
[----:B------:R-:W4:Y:S08]  /*00a0*/  LDC.64 R14, c[0x0][0x218] ;  /* 0x00008600ff0e7b82 */ /* 0x000f300000000a00 */
[----:B------:R-:W5:Y:S08]  /*00b0*/  LDC.64 R16, c[0x0][0x228] ;  /* 0x00008a00ff107b82 */ /* 0x000f700000000a00 */
[----:B------:R-:W0:Y:S01]  /*00c0*/  LDC.64 R18, c[0x0][0x230] ;  /* 0x00008c00ff127b82 */ /* 0x000e220000000a00 */
[----:B-1----:R-:W-:-:S07]  /*00d0*/  SHF.L.U32 R0, R0, 0x1, RZ ;  /* 0x0000000100007819 */ /* 0x002fce00000006ff */
[----:B------:R-:W1:Y:S01]  /*00e0*/  LDC.64 R6, c[0x0][0x210] ;  /* 0x00008400ff067b82 */ /* 0x000e620000000a00 */
[----:B------:R-:W-:-:S04]  /*00f0*/  LOP3.LUT R0, R0, 0xfe, RZ, 0xc0, !PT ;  /* 0x000000fe00007812 */ /* 0x000fc800078ec0ff */
[----:B---3--:R-:W-:-:S04]  /*0100*/  LEA R11, R11, R0, 0x8 ;  /* 0x000000000b0b7211 */ /* 0x008fc800078e40ff */
[C---:B------:R-:W-:Y:S01]  /*0110*/  ISETP.GE.AND P0, PT, R11.reuse, 0x6e40, PT ;  /* 0x00006e400b00780c */ /* 0x040fe20003f06270 */
[----:B------:R-:W-:-:S05]  /*0120*/  IMAD.HI R0, R11, 0x38e38e39, RZ ;  /* 0x38e38e390b007827 */ /* 0x000fca00078e02ff */
[----:B------:R-:W-:-:S04]  /*0130*/  SHF.R.U32.HI R3, RZ, 0x1f, R0 ;  /* 0x0000001fff037819 */ /* 0x000fc80000011600 */
[----:B------:R-:W-:Y:S02]  /*0140*/  LEA.HI.SX32 R0, R0, R3, 0x19 ;  /* 0x0000000300007211 */ /* 0x000fe400078fcaff */
[----:B------:R-:W-:-:S03]  /*0150*/  CS2R R2, SRZ ;  /* 0x0000000000027805 */ /* 0x000fc6000001ff00 */
[----:B------:R-:W-:-:S04]  /*0160*/  IMAD R5, R0, -0x240, R11 ;  /* 0xfffffdc000057824 */ /* 0x000fc800078e020b */
[----:B--2---:R-:W-:-:S05]  /*0170*/  IMAD.WIDE R8, R5, 0x4, R8 ;  /* 0x0000000405087825 */ /* 0x004fca00078e0208 */
[----:B------:R2:W3:Y:S01]  /*0180*/  @!P0 LDG.E.EL.64 R2, desc[UR8][R8.64] ;  /* 0x0000000808028981 */ /* 0x0004e2000c2e1b00 */
[C---:B----4-:R-:W-:Y:S01]  /*0190*/  IMAD.WIDE R14, R5.reuse, 0x4, R14 ;  /* 0x00000004050e7825 */ /* 0x050fe200078e020e */
[----:B------:R-:W-:Y:S01]  /*01a0*/  CS2R R12, SRZ ;  /* 0x00000000000c7805 */ /* 0x000fe2000001ff00 */
[----:B------:R-:W-:Y:S02]  /*01b0*/  ULDC.64 UR6, c[0x0][0x208] ;  /* 0x0000820000067ab9 */ /* 0x000fe40000000a00 */
[----:B-----5:R-:W-:-:S04]  /*01c0*/  IMAD.WIDE R16, R5, 0x4, R16 ;  /* 0x0000000405107825 */ /* 0x020fc800078e0210 */
[----:B0-----:R-:W-:Y:S01]  /*01d0*/  IMAD.WIDE R18, R5, 0x4, R18 ;  /* 0x0000000405127825 */ /* 0x001fe200078e0212 */
[----:B------:R-:W-:-:S03]  /*01e0*/  CS2R R4, SRZ ;  /* 0x0000000000047805 */ /* 0x000fc6000001ff00 */
[----:B-1----:R-:W-:Y:S01]  /*01f0*/  IMAD.WIDE R6, R11, 0x4, R6 ;  /* 0x000000040b067825 */ /* 0x002fe200078e0206 */
[----:B------:R-:W-:Y:S01]  /*0200*/  USHF.R.U32 UR4, UR4, 0x4, URZ ;  /* 0x0000000404047899 */ /* 0x000fe2000800163f */
[----:B------:R-:W-:-:S03]  /*0210*/  UMOV UR5, 0x140 ;  /* 0x0000014000057882 */ /* 0x000fc60000000000 */
[----:B------:R-:W-:-:S04]  /*0220*/  ULOP3.LUT UR5, UR5, 0xf, UR4, 0xf8, !UPT ;  /* 0x0000000f05057892 */ /* 0x000fc8000f8ef804 */
[----:B------:R-:W-:Y:S01]  /*0230*/  USHF.L.U32 UR5, UR5, 0x14, URZ ;  /* 0x0000001405057899 */ /* 0x000fe2000800063f */
[----:B------:R-:W-:Y:S01]  /*0240*/  UMOV UR4, URZ ;  /* 0x0000003f00047c82 */ /* 0x000fe20008000000 */
[----:B------:R0:W4:Y:S01]  /*0250*/  @!P0 LDG.E.EL.64 R4, desc[UR8][R14.64] ;  /* 0x000000080e048981 */ /* 0x000122000c2e1b00 */
[----:B------:R-:W-:Y:S02]  /*0260*/  CS2R R10, SRZ ;  /* 0x00000000000a7805 */ /* 0x000fe4000001ff00 */
[----:B--2---:R-:W-:Y:S01]  /*0270*/  CS2R R8, SRZ ;  /* 0x0000000000087805 */ /* 0x004fe2000001ff00 */
[----:B------:R-:W4:Y:S04]  /*0280*/  @!P0 LDG.E.64 R12, desc[UR6][R6.64] ;  /* 0x00000006060c8981 */ /* 0x000f28000c1e1b00 */
[----:B------:R-:W2:Y:S04]  /*0290*/  @!P0 LDG.E.EL.64 R10, desc[UR4][R16.64] ;  /* 0x00000004100a8981 */ /* 0x000ea8000c2e1b00 */
[----:B------:R-:W2:Y:S01]  /*02a0*/  @!P0 LDG.E.EL.64 R8, desc[UR4][R18.64] ;  /* 0x0000000412088981 */ /* 0x000ea2000c2e1b00 */
[----:B0-----:R-:W-:Y:S01]  /*02b0*/  HFMA2.MMA R15, -RZ, RZ, 1.625, 0 ;  /* 0x3e800000ff0f7435 */ /* 0x001fe200000001ff */
[----:B---3--:R-:W-:Y:S01]  /*02c0*/  FADD R2, R2, 9.9999997473787516356e-06 ;  /* 0x3727c5ac02027421 */ /* 0x008fe20000000000 */
[----:B------:R-:W-:-:S03]  /*02d0*/  FADD R3, R3, 9.9999997473787516356e-06 ;  /* 0x3727c5ac03037421 */ /* 0x000fc60000000000 */
[----:B------:R-:W0:Y:S08]  /*02e0*/  MUFU.SQRT R0, R2 ;  /* 0x0000000200007308 */ /* 0x000e300000002000 */
[----:B------:R1:W3:Y:S01]  /*02f0*/  MUFU.SQRT R14, R3 ;  /* 0x00000003000e7308 */ /* 0x0002e20000002000 */
[----:B----4-:R-:W-:Y:S01]  /*0300*/  FADD R4, -R4, R12 ;  /* 0x0000000c04047221 */ /* 0x010fe20000000100 */
[C---:B0-----:R-:W-:Y:S01]  /*0310*/  FSETP.GT.AND P1, PT, |R0|.reuse, 8.50705917302346158658e+37, PT ;  /* 0x7e8000000000780b */ /* 0x041fe20003f24200 */
[----:B------:R-:W-:Y:S01]  /*0320*/  FADD R5, -R5, R13 ;  /* 0x0000000d05057221 */ /* 0x000fe20000000100 */
[----:B------:R-:W-:-:S02]  /*0330*/  FSETP.GEU.AND P3, PT, |R0|, 1.175494350822287508e-38, PT ;  /* 0x008000000000780b */ /* 0x000fc40003f6e200 */
[C---:B-1----:R-:W-:Y:S02]  /*0340*/  FSEL R3, R15.reuse, 1, P1 ;  /* 0x3f8000000f037808 */ /* 0x042fe40000800000 */
[C---:B---3--:R-:W-:Y:S02]  /*0350*/  FSETP.GT.AND P2, PT, |R14|.reuse, 8.50705917302346158658e+37, PT ;  /* 0x7e8000000e00780b */ /* 0x048fe40003f44200 */
[----:B------:R-:W-:Y:S02]  /*0360*/  FSETP.GEU.AND P4, PT, |R14|, 1.175494350822287508e-38, PT ;  /* 0x008000000e00780b */ /* 0x000fe40003f8e200 */
[----:B------:R-:W-:-:S03]  /*0370*/  FSEL R15, R15, 1, P2 ;  /* 0x3f8000000f0f7808 */ /* 0x000fc60001000000 */
[----:B------:R-:W-:Y:S02]  /*0380*/  @P1 FMUL R0, R0, 0.25 ;  /* 0x3e80000000001820 */ /* 0x000fe40000400000 */
[----:B------:R-:W-:Y:S02]  /*0390*/  @!P3 FMUL R3, R3, 16777216 ;  /* 0x4b8000000303b820 */ /* 0x000fe40000400000 */
[----:B------:R-:W-:Y:S02]  /*03a0*/  @!P3 FMUL R0, R0, 16777216 ;  /* 0x4b8000000000b820 */ /* 0x000fe40000400000 */
[----:B------:R-:W-:-:S04]  /*03b0*/  @P2 FMUL R14, R14, 0.25 ;  /* 0x3e8000000e0e2820 */ /* 0x000fc80000400000 */
[----:B------:R-:W0:Y:S01]  /*03c0*/  MUFU.RCP R0, R0 ;  /* 0x0000000000007308 */ /* 0x000e220000001000 */
[----:B------:R-:W-:Y:S01]  /*03d0*/  @!P4 FMUL R15, R15, 16777216 ;  /* 0x4b8000000f0fc820 */ /* 0x000fe20000400000 */
[----:B------:R-:W-:-:S06]  /*03e0*/  @!P4 FMUL R14, R14, 16777216 ;  /* 0x4b8000000e0ec820 */ /* 0x000fcc0000400000 */
[----:B------:R-:W1:Y:S01]  /*03f0*/  MUFU.RCP R14, R14 ;  /* 0x0000000e000e7308 */ /* 0x000e620000001000 */
[----:B0-----:R-:W-:-:S04]  /*0400*/  FMUL R3, R0, R3 ;  /* 0x0000000300037220 */ /* 0x001fc80000400000 */
[----:B------:R-:W-:Y:S01]  /*0410*/  FMUL R3, R4, R3 ;  /* 0x0000000304037220 */ /* 0x000fe20000400000 */
[----:B-1----:R-:W-:-:S03]  /*0420*/  FMUL R2, R14, R15 ;  /* 0x0000000f0e027220 */ /* 0x002fc60000400000 */
[----:B--2---:R-:W-:Y:S01]  /*0430*/  FFMA R3, R3, R10, R8 ;  /* 0x0000000a03037223 */ /* 0x004fe20000000008 */
[----:B------:R-:W-:-:S04]  /*0440*/  FMUL R2, R5, R2 ;  /* 0x0000000205027220 */ /* 0x000fc80000400000 */
[----:B------:R-:W-:Y:S01]  /*0450*/  FMNMX.NAN R4, RZ, R3, !PT ;  /* 0x00000003ff047209 */ /* 0x000fe20007820000 */
[----:B------:R-:W-:-:S03]  /*0460*/  FFMA R2, R2, R11, R9 ;  /* 0x0000000b02027223 */ /* 0x000fc60000000009 */
[C---:B------:R-:W-:Y:S02]  /*0470*/  FSETP.GEU.AND P3, PT, R4.reuse, 6, PT ;  /* 0x40c000000400780b */ /* 0x040fe40003f6e000 */
[----:B------:R-:W-:Y:S02]  /*0480*/  FSETP.NAN.AND P1, PT, R4, R4, PT ;  /* 0x000000040400720b */ /* 0x000fe40003f28000 */
[----:B------:R-:W-:-:S04]  /*0490*/  FMNMX.NAN R5, RZ, R2, !PT ;  /* 0x00000002ff057209 */ /* 0x000fc80007820000 */
[C---:B------:R-:W-:Y:S02]  /*04a0*/  FSETP.GEU.AND P4, PT, R5.reuse, 6, PT ;  /* 0x40c000000500780b */ /* 0x040fe40003f8e000 */
[----:B------:R-:W-:-:S03]  /*04b0*/  FSETP.NAN.AND P2, PT, R5, R5, PT ;  /* 0x000000050500720b */ /* 0x000fc60003f48000 */
[----:B------:R-:W-:-:S08]  /*04c0*/  @P3 SEL R4, R4, 0x40c00000, P1 ;  /* 0x40c0000004043807 */ /* 0x000fd00000800000 */
[----:B------:R-:W-:Y:S01]  /*04d0*/  @P4 SEL R5, R5, 0x40c00000, P2 ;  /* 0x40c0000005054807 */ /* 0x000fe20001000000 */
[----:B------:R-:W-:Y:S06]  /*04e0*/  @P0 EXIT ;  /* 0x000000000000094d */ /* 0x000fec0003800000 */
[----:B------:R-:W-:Y:S01]  /*04f0*/  STG.E.64 desc[UR6][R6.64], R4 ;  /* 0x0000000406007986 */ /* 0x000fe2000c101b06 */
[----:B------:R-:W-:Y:S05]  /*0500*/  EXIT ;  /* 0x000000000000794d */ /* 0x000fea0003800000 */
.L_x_0:
[----:B------:R-:W-:-:S00]  /*0510*/  BRA `(.L_x_0) ;  /* 0xfffffffc00fc7947 */ /* 0x000fc0000383ffff */
[----:B------:R-:W-:-:S00]  /*0520*/  NOP ;  /* 0x0000000000007918 */ /* 0x000fc00000000000 */
        /* <DEDUP_REMOVED lines=13> */
.L_x_1:


//--------------------- .nv.global.init           --------------------------
	.section	.nv.global.init,"aw",@progbits
.nv.global.init:
	.type		_$_str,@object
	.size		_$_str,(_$_str_$_2 - _$_str)
_$_str:
        /*0000*/ 	.byte	0x5f, 0x5f, 0x43, 0x55, 0x44, 0x41, 0x5f, 0x46, 0x54, 0x5a, 0x00
	.type		_$_str_$_2,@object
	.size		_$_str_$_2,(.L_1 - _$_str_$_2)
_$_str_$_2:
        /*000b*/ 	.byte	0x5f, 0x5f, 0x43, 0x55, 0x44, 0x41, 0x5f, 0x50, 0x52, 0x45, 0x43, 0x5f, 0x53, 0x51, 0x52, 0x54
        /*001b*/ 	.byte	0x00
.L_1:


//--------------------- .nv.shared.reserved.0     --------------------------
	.section	.nv.shared.reserved.0,"aw",@nobits
	.weak		__nv_reservedSMEM_offset_0_alias
	.size		__nv_reservedSMEM_offset_0_alias, 0, 0
	.other		__nv_reservedSMEM_offset_0_alias,@"STO_CUDA_RESERVED_SHARED STV_DEFAULT"
__nv_reservedSMEM_offset_0_alias:
	.zero		0


//--------------------- .nv.constant0.triton_poi_fused__native_batch_norm_legit_no_training_hardtanh_20 --------------------------
	.section	.nv.constant0.triton_poi_fused__native_batch_norm_legit_no_training_hardtanh_20,"a",@progbits
	.sectionflags	@""
	.align	4
.nv.constant0.triton_poi_fused__native_batch_norm_legit_no_training_hardtanh_20:
	.zero		584


//--------------------- SYMBOLS --------------------------

	.type		.nv.reservedSmem.offset0,@object
	.size		.nv.reservedSmem.offset0,0x4
